	.headerflags	@"EF_CUDA_TEXMODE_UNIFIED EF_CUDA_64BIT_ADDRESS EF_CUDA_ACCELERATORS EF_CUDA_SM90 EF_CUDA_VIRTUAL_SM(EF_CUDA_SM90)"
	.elftype	@"ET_EXEC"


//--------------------- .nv.info                  --------------------------
	.section	.nv.info,"",@"SHT_CUDA_INFO"
	.align	4


	//----- nvinfo : EIATTR_REGCOUNT
	.align		4
        /*0000*/ 	.byte	0x04, 0x2f
        /*0002*/ 	.short	(.L_1 - .L_0)
	.align		4
.L_0:
        /*0004*/ 	.word	index@(triton_poi_fused_convolution_69)
        /*0008*/ 	.word	0x0000000c


	//----- nvinfo : EIATTR_MIN_STACK_SIZE
	.align		4
.L_1:
        /*000c*/ 	.byte	0x04, 0x12
        /*000e*/ 	.short	(.L_3 - .L_2)
	.align		4
.L_2:
        /*0010*/ 	.word	index@(triton_poi_fused_convolution_69)
        /*0014*/ 	.word	0x00000000


	//----- nvinfo : EIATTR_FRAME_SIZE
	.align		4
.L_3:
        /*0018*/ 	.byte	0x04, 0x11
        /*001a*/ 	.short	(.L_5 - .L_4)
	.align		4
.L_4:
        /*001c*/ 	.word	index@(triton_poi_fused_convolution_69)
        /*0020*/ 	.word	0x00000000


	//----- nvinfo : EIATTR_MIN_STACK_SIZE
	.align		4
.L_5:
        /*0024*/ 	.byte	0x04, 0x12
        /*0026*/ 	.short	(.L_7 - .L_6)
	.align		4
.L_6:
        /*0028*/ 	.word	index@(triton_poi_fused_convolution_69)
        /*002c*/ 	.word	0x00000000
.L_7:


//--------------------- .nv.info.triton_poi_fused_convolution_69 --------------------------
	.section	.nv.info.triton_poi_fused_convolution_69,"",@"SHT_CUDA_INFO"
	.sectionflags	@""
	.align	4


	//----- nvinfo : EIATTR_CUDA_API_VERSION
	.align		4
        /*0000*/ 	.byte	0x04, 0x37
        /*0002*/ 	.short	(.L_9 - .L_8)
.L_8:
        /*0004*/ 	.word	0x0000007c


	//----- nvinfo : EIATTR_KPARAM_INFO
	.align		4
.L_9:
        /*0008*/ 	.byte	0x04, 0x17
        /*000a*/ 	.short	(.L_11 - .L_10)
.L_10:
        /*000c*/ 	.word	0x00000000
        /*0010*/ 	.short	0x0002
        /*0012*/ 	.short	0x0010
        /*0014*/ 	.byte	0x00, 0xf0, 0x11, 0x00


	//----- nvinfo : EIATTR_KPARAM_INFO
	.align		4
.L_11:
        /*0018*/ 	.byte	0x04, 0x17
        /*001a*/ 	.short	(.L_13 - .L_12)
.L_12:
        /*001c*/ 	.word	0x00000000
        /*0020*/ 	.short	0x0001
        /*0022*/ 	.short	0x0008
        /*0024*/ 	.byte	0x00, 0xf4, 0x21, 0x00


	//----- nvinfo : EIATTR_KPARAM_INFO
	.align		4
.L_13:
        /*0028*/ 	.byte	0x04, 0x17
        /*002a*/ 	.short	(.L_15 - .L_14)
.L_14:
        /*002c*/ 	.word	0x00000000
        /*0030*/ 	.short	0x0000
        /*0032*/ 	.short	0x0000
        /*0034*/ 	.byte	0x00, 0xf4, 0x21, 0x00


	//----- nvinfo : EIATTR_SPARSE_MMA_MASK
	.align		4
.L_15:
        /*0038*/ 	.byte	0x03, 0x50
        /*003a*/ 	.short	0x0000


	//----- nvinfo : EIATTR_MAXREG_COUNT
	.align		4
        /*003c*/ 	.byte	0x03, 0x1b
        /*003e*/ 	.short	0x00ff


	//----- nvinfo : EIATTR_EXIT_INSTR_OFFSETS
	.align		4
        /*0040*/ 	.byte	0x04, 0x1c
        /*0042*/ 	.short	(.L_17 - .L_16)


	//   ....[0]....
.L_16:
        /*0044*/ 	.word	0x00000150


	//   ....[1]....
        /*0048*/ 	.word	0x00000170


	//----- nvinfo : EIATTR_REQNTID
	.align		4
.L_17:
        /*004c*/ 	.byte	0x04, 0x10
        /*004e*/ 	.short	(.L_19 - .L_18)
.L_18:
        /*0050*/ 	.word	0x00000080
        /*0054*/ 	.word	0x00000001
        /*0058*/ 	.word	0x00000001


	//----- nvinfo : EIATTR_CBANK_PARAM_SIZE
	.align		4
.L_19:
        /*005c*/ 	.byte	0x03, 0x19
        /*005e*/ 	.short	0x0014


	//----- nvinfo : EIATTR_PARAM_CBANK
	.align		4
        /*0060*/ 	.byte	0x04, 0x0a
        /*0062*/ 	.short	(.L_21 - .L_20)
	.align		4
.L_20:
        /*0064*/ 	.word	index@(.nv.constant0.triton_poi_fused_convolution_69)
        /*0068*/ 	.short	0x0210
        /*006a*/ 	.short	0x0014


	//----- nvinfo : EIATTR_SW_WAR
	.align		4
.L_21:
        /*006c*/ 	.byte	0x04, 0x36
        /*006e*/ 	.short	(.L_23 - .L_22)
.L_22:
        /*0070*/ 	.word	0x00000008
.L_23:


//--------------------- .nv.callgraph             --------------------------
	.section	.nv.callgraph,"",@"SHT_CUDA_CALLGRAPH"
	.align	4
	.sectionentsize	8
	.align		4
        /*0000*/ 	.word	0x00000000
	.align		4
        /*0004*/ 	.word	0xffffffff
	.align		4
        /*0008*/ 	.word	0x00000000
	.align		4
        /*000c*/ 	.word	0xfffffffe
	.align		4
        /*0010*/ 	.word	0x00000000
	.align		4
        /*0014*/ 	.word	0xfffffffd
	.align		4
        /*0018*/ 	.word	0x00000000
	.align		4
        /*001c*/ 	.word	0xfffffffc


//--------------------- .text.triton_poi_fused_convolution_69 --------------------------
	.section	.text.triton_poi_fused_convolution_69,"ax",@progbits
	.align	128
        .global         triton_poi_fused_convolution_69
        .type           triton_poi_fused_convolution_69,@function
        .size           triton_poi_fused_convolution_69,(.L_x_1 - triton_poi_fused_convolution_69)
        .other          triton_poi_fused_convolution_69,@"STO_CUDA_ENTRY STV_DEFAULT"
triton_poi_fused_convolution_69:
.text.triton_poi_fused_convolution_69:
[----:B------:R-:W0:Y:S02]  /*0000*/  LDC R1, c[0x0][0x28] ;  /* 0x00000a00ff017b82 */ /* 0x000e240000000800 */
[----:B------:R-:W1:Y:S01]  /*0010*/  S2R R0, SR_TID.X ;  /* 0x0000000000007919 */ /* 0x000e620000002100 */
[----:B------:R-:W2:Y:S01]  /*0020*/  LDC.64 R2, c[0x0][0x210] ;  /* 0x00008400ff027b82 */ /* 0x000ea20000000a00 */
[----:B------:R-:W-:Y:S01]  /*0030*/  ULDC.64 UR4, c[0x0][0x208] ;  /* 0x0000820000047ab9 */ /* 0x000fe20000000a00 */
[----:B------:R-:W3:Y:S06]  /*0040*/  S2R R7, SR_CTAID.X ;  /* 0x0000000000077919 */ /* 0x000eec0000002500 */
[----:B------:R-:W4:Y:S01]  /*0050*/  LDC.64 R4, c[0x0][0x218] ;  /* 0x00008600ff047b82 */ /* 0x000f220000000a00 */
[----:B-1----:R-:W-:-:S02]  /*0060*/  LOP3.LUT R0, R0, 0x7f, RZ, 0xc0, !PT ;  /* 0x0000007f00007812 */ /* 0x002fc400078ec0ff */
[----:B---3--:R-:W-:-:S03]  /*0070*/  SHF.R.S32.HI R6, RZ, 0x18, R7 ;  /* 0x00000018ff067819 */ /* 0x008fc60000011407 */
[----:B------:R-:W-:Y:S01]  /*0080*/  IMAD R7, R7, 0x80, R0 ;  /* 0x0000008007077824 */ /* 0x000fe200078e0200 */
[----:B------:R-:W-:-:S03]  /*0090*/  SGXT R0, R6, 0x1 ;  /* 0x000000010600781a */ /* 0x000fc60000000200 */
[C---:B--2---:R-:W-:Y:S01]  /*00a0*/  IMAD.WIDE R2, R7.reuse, 0x4, R2 ;  /* 0x0000000407027825 */ /* 0x044fe200078e0202 */
[----:B------:R-:W-:Y:S02]  /*00b0*/  ISETP.GE.AND P0, PT, R7, 0x200, PT ;  /* 0x000002000700780c */ /* 0x000fe40003f06270 */
[----:B------:R-:W-:-:S04]  /*00c0*/  LEA.HI R0, R0, R7, RZ, 0x7 ;  /* 0x0000000700007211 */ /* 0x000fc800078f38ff */
[----:B------:R-:W-:-:S05]  /*00d0*/  LOP3.LUT R0, R0, 0xffffff80, RZ, 0xc0, !PT ;  /* 0xffffff8000007812 */ /* 0x000fca00078ec0ff */
[----:B------:R-:W-:Y:S01]  /*00e0*/  IMAD.IADD R9, R7, 0x1, -R0 ;  /* 0x0000000107097824 */ /* 0x000fe200078e0a00 */
[----:B------:R-:W-:Y:S01]  /*00f0*/  HFMA2.MMA R0, -RZ, RZ, 0, 0 ;  /* 0x00000000ff007435 */ /* 0x000fe200000001ff */
[----:B------:R-:W-:Y:S02]  /*0100*/  IMAD.MOV.U32 R7, RZ, RZ, RZ ;  /* 0x000000ffff077224 */ /* 0x000fe400078e00ff */
[----:B----4-:R-:W-:-:S05]  /*0110*/  IMAD.WIDE R4, R9, 0x4, R4 ;  /* 0x0000000409047825 */ /* 0x010fca00078e0204 */
[----:B------:R-:W2:Y:S04]  /*0120*/  @!P0 LDG.E.EL R7, desc[UR4][R4.64] ;  /* 0x0000000404078981 */ /* 0x000ea8000c2e1900 */
[----:B------:R-:W2:Y:S02]  /*0130*/  @!P0 LDG.E R0, desc[UR4][R2.64] ;  /* 0x0000000402008981 */ /* 0x000ea4000c1e1900 */
[----:B--2---:R-:W-:Y:S01]  /*0140*/  FADD R7, R7, R0 ;  /* 0x0000000007077221 */ /* 0x004fe20000000000 */
[----:B------:R-:W-:Y:S06]  /*0150*/  @P0 EXIT ;  /* 0x000000000000094d */ /* 0x000fec0003800000 */
[----:B------:R-:W-:Y:S01]  /*0160*/  STG.E desc[UR4][R2.64], R7 ;  /* 0x0000000702007986 */ /* 0x000fe2000c101904 */
[----:B------:R-:W-:Y:S05]  /*0170*/  EXIT ;  /* 0x000000000000794d */ /* 0x000fea0003800000 */
.L_x_0:
[----:B------:R-:W-:-:S00]  /*0180*/  BRA `(.L_x_0) ;  /* 0xfffffffc00fc7947 */ /* 0x000fc0000383ffff */
[----:B------:R-:W-:-:S00]  /*0190*/  NOP ;  /* 0x0000000000007918 */ /* 0x000fc00000000000 */
        /* <DEDUP_REMOVED lines=14> */
.L_x_1:


//--------------------- .nv.constant0.triton_poi_fused_convolution_69 --------------------------
	.section	.nv.constant0.triton_poi_fused_convolution_69,"a",@progbits
	.sectionflags	@""
	.align	4
.nv.constant0.triton_poi_fused_convolution_69:
	.zero		548
